	.headerflags	@"EF_CUDA_TEXMODE_UNIFIED EF_CUDA_64BIT_ADDRESS EF_CUDA_ACCELERATORS EF_CUDA_SM90 EF_CUDA_VIRTUAL_SM(EF_CUDA_SM90)"
	.elftype	@"ET_EXEC"


//--------------------- .nv.info                  --------------------------
	.section	.nv.info,"",@"SHT_CUDA_INFO"
	.align	4


	//----- nvinfo : EIATTR_REGCOUNT
	.align		4
        /*0000*/ 	.byte	0x04, 0x2f
        /*0002*/ 	.short	(.L_1 - .L_0)
	.align		4
.L_0:
        /*0004*/ 	.word	index@(triton_poi_fused_add_native_layer_norm_14)
        /*0008*/ 	.word	0x00000010


	//----- nvinfo : EIATTR_MIN_STACK_SIZE
	.align		4
.L_1:
        /*000c*/ 	.byte	0x04, 0x12
        /*000e*/ 	.short	(.L_3 - .L_2)
	.align		4
.L_2:
        /*0010*/ 	.word	index@(triton_poi_fused_add_native_layer_norm_14)
        /*0014*/ 	.word	0x00000000


	//----- nvinfo : EIATTR_FRAME_SIZE
	.align		4
.L_3:
        /*0018*/ 	.byte	0x04, 0x11
        /*001a*/ 	.short	(.L_5 - .L_4)
	.align		4
.L_4:
        /*001c*/ 	.word	index@(triton_poi_fused_add_native_layer_norm_14)
        /*0020*/ 	.word	0x00000000


	//----- nvinfo : EIATTR_MIN_STACK_SIZE
	.align		4
.L_5:
        /*0024*/ 	.byte	0x04, 0x12
        /*0026*/ 	.short	(.L_7 - .L_6)
	.align		4
.L_6:
        /*0028*/ 	.word	index@(triton_poi_fused_add_native_layer_norm_14)
        /*002c*/ 	.word	0x00000000
.L_7:


//--------------------- .nv.info.triton_poi_fused_add_native_layer_norm_14 --------------------------
	.section	.nv.info.triton_poi_fused_add_native_layer_norm_14,"",@"SHT_CUDA_INFO"
	.sectionflags	@""
	.align	4


	//----- nvinfo : EIATTR_CUDA_API_VERSION
	.align		4
        /*0000*/ 	.byte	0x04, 0x37
        /*0002*/ 	.short	(.L_9 - .L_8)
.L_8:
        /*0004*/ 	.word	0x0000007c


	//----- nvinfo : EIATTR_KPARAM_INFO
	.align		4
.L_9:
        /*0008*/ 	.byte	0x04, 0x17
        /*000a*/ 	.short	(.L_11 - .L_10)
.L_10:
        /*000c*/ 	.word	0x00000000
        /*0010*/ 	.short	0x0003
        /*0012*/ 	.short	0x0018
        /*0014*/ 	.byte	0x00, 0xf0, 0x11, 0x00


	//----- nvinfo : EIATTR_KPARAM_INFO
	.align		4
.L_11:
        /*0018*/ 	.byte	0x04, 0x17
        /*001a*/ 	.short	(.L_13 - .L_12)
.L_12:
        /*001c*/ 	.word	0x00000000
        /*0020*/ 	.short	0x0002
        /*0022*/ 	.short	0x0010
        /*0024*/ 	.byte	0x00, 0xf4, 0x21, 0x00


	//----- nvinfo : EIATTR_KPARAM_INFO
	.align		4
.L_13:
        /*0028*/ 	.byte	0x04, 0x17
        /*002a*/ 	.short	(.L_15 - .L_14)
.L_14:
        /*002c*/ 	.word	0x00000000
        /*0030*/ 	.short	0x0001
        /*0032*/ 	.short	0x0008
        /*0034*/ 	.byte	0x00, 0xf4, 0x21, 0x00


	//----- nvinfo : EIATTR_KPARAM_INFO
	.align		4
.L_15:
        /*0038*/ 	.byte	0x04, 0x17
        /*003a*/ 	.short	(.L_17 - .L_16)
.L_16:
        /*003c*/ 	.word	0x00000000
        /*0040*/ 	.short	0x0000
        /*0042*/ 	.short	0x0000
        /*0044*/ 	.byte	0x00, 0xf4, 0x21, 0x00


	//----- nvinfo : EIATTR_SPARSE_MMA_MASK
	.align		4
.L_17:
        /*0048*/ 	.byte	0x03, 0x50
        /*004a*/ 	.short	0x0000


	//----- nvinfo : EIATTR_MAXREG_COUNT
	.align		4
        /*004c*/ 	.byte	0x03, 0x1b
        /*004e*/ 	.short	0x00ff


	//----- nvinfo : EIATTR_EXIT_INSTR_OFFSETS
	.align		4
        /*0050*/ 	.byte	0x04, 0x1c
        /*0052*/ 	.short	(.L_19 - .L_18)


	//   ....[0]....
.L_18:
        /*0054*/ 	.word	0x00000340


	//   ....[1]....
        /*0058*/ 	.word	0x00000360


	//----- nvinfo : EIATTR_REQNTID
	.align		4
.L_19:
        /*005c*/ 	.byte	0x04, 0x10
        /*005e*/ 	.short	(.L_21 - .L_20)
.L_20:
        /*0060*/ 	.word	0x00000080
        /*0064*/ 	.word	0x00000001
        /*0068*/ 	.word	0x00000001


	//----- nvinfo : EIATTR_CBANK_PARAM_SIZE
	.align		4
.L_21:
        /*006c*/ 	.byte	0x03, 0x19
        /*006e*/ 	.short	0x001c


	//----- nvinfo : EIATTR_PARAM_CBANK
	.align		4
        /*0070*/ 	.byte	0x04, 0x0a
        /*0072*/ 	.short	(.L_23 - .L_22)
	.align		4
.L_22:
        /*0074*/ 	.word	index@(.nv.constant0.triton_poi_fused_add_native_layer_norm_14)
        /*0078*/ 	.short	0x0210
        /*007a*/ 	.short	0x001c


	//----- nvinfo : EIATTR_SW_WAR
	.align		4
.L_23:
        /*007c*/ 	.byte	0x04, 0x36
        /*007e*/ 	.short	(.L_25 - .L_24)
.L_24:
        /*0080*/ 	.word	0x00000008
.L_25:


//--------------------- .nv.callgraph             --------------------------
	.section	.nv.callgraph,"",@"SHT_CUDA_CALLGRAPH"
	.align	4
	.sectionentsize	8
	.align		4
        /*0000*/ 	.word	0x00000000
	.align		4
        /*0004*/ 	.word	0xffffffff
	.align		4
        /*0008*/ 	.word	0x00000000
	.align		4
        /*000c*/ 	.word	0xfffffffe
	.align		4
        /*0010*/ 	.word	0x00000000
	.align		4
        /*0014*/ 	.word	0xfffffffd
	.align		4
        /*0018*/ 	.word	0x00000000
	.align		4
        /*001c*/ 	.word	0xfffffffc


//--------------------- .text.triton_poi_fused_add_native_layer_norm_14 --------------------------
	.section	.text.triton_poi_fused_add_native_layer_norm_14,"ax",@progbits
	.align	128
        .global         triton_poi_fused_add_native_layer_norm_14
        .type           triton_poi_fused_add_native_layer_norm_14,@function
        .size           triton_poi_fused_add_native_layer_norm_14,(.L_x_1 - triton_poi_fused_add_native_layer_norm_14)
        .other          triton_poi_fused_add_native_layer_norm_14,@"STO_CUDA_ENTRY STV_DEFAULT"
triton_poi_fused_add_native_layer_norm_14:
.text.triton_poi_fused_add_native_layer_norm_14:
[----:B------:R-:W0:Y:S02]  /*0000*/  LDC R1, c[0x0][0x28] ;  /* 0x00000a00ff017b82 */ /* 0x000e240000000800 */
[----:B------:R-:W1:Y:S01]  /*0010*/  S2R R9, SR_TID.X ;  /* 0x0000000000097919 */ /* 0x000e620000002100 */
[----:B------:R-:W2:Y:S01]  /*0020*/  LDC.64 R6, c[0x0][0x220] ;  /* 0x00008800ff067b82 */ /* 0x000ea20000000a00 */
[----:B------:R-:W-:Y:S01]  /*0030*/  ULDC.64 UR4, c[0x0][0x208] ;  /* 0x0000820000047ab9 */ /* 0x000fe20000000a00 */
[----:B------:R-:W3:Y:S01]  /*0040*/  S2R R10, SR_CTAID.X ;  /* 0x00000000000a7919 */ /* 0x000ee20000002500 */
[----:B-1----:R-:W-:-:S05]  /*0050*/  LOP3.LUT R9, R9, 0x7f, RZ, 0xc0, !PT ;  /* 0x0000007f09097812 */ /* 0x002fca00078ec0ff */
[----:B---3--:R-:W-:Y:S01]  /*0060*/  IMAD R9, R10, 0x80, R9 ;  /* 0x000000800a097824 */ /* 0x008fe200078e0209 */
[----:B------:R-:W-:-:S04]  /*0070*/  SHF.R.S32.HI R10, RZ, 0x18, R10 ;  /* 0x00000018ff0a7819 */ /* 0x000fc8000001140a */
[----:B------:R-:W-:Y:S02]  /*0080*/  SHF.R.S32.HI R0, RZ, 0x1f, R9 ;  /* 0x0000001fff007819 */ /* 0x000fe40000011409 */
[----:B------:R-:W-:Y:S02]  /*0090*/  SGXT R10, R10, 0x1 ;  /* 0x000000010a0a781a */ /* 0x000fe40000000200 */
[-C--:B------:R-:W-:Y:S02]  /*00a0*/  LEA.HI R0, R0, R9.reuse, RZ, 0x2 ;  /* 0x0000000900007211 */ /* 0x080fe400078f10ff */
[----:B------:R-:W-:Y:S02]  /*00b0*/  LEA.HI R10, R10, R9, RZ, 0x6 ;  /* 0x000000090a0a7211 */ /* 0x000fe400078f30ff */
[--C-:B------:R-:W-:Y:S02]  /*00c0*/  SHF.R.S32.HI R2, RZ, 0x2, R0.reuse ;  /* 0x00000002ff027819 */ /* 0x100fe40000011400 */
[----:B------:R-:W-:-:S02]  /*00d0*/  SHF.R.S32.HI R3, RZ, 0x1f, R0 ;  /* 0x0000001fff037819 */ /* 0x000fc40000011400 */
[----:B------:R-:W-:Y:S02]  /*00e0*/  LOP3.LUT R0, R0, 0xfffffffc, RZ, 0xc0, !PT ;  /* 0xfffffffc00007812 */ /* 0x000fe400078ec0ff */
[----:B------:R-:W-:Y:S02]  /*00f0*/  LEA.HI R3, R3, R2, RZ, 0x4 ;  /* 0x0000000203037211 */ /* 0x000fe400078f20ff */
[----:B------:R-:W-:Y:S02]  /*0100*/  SHF.R.S32.HI R10, RZ, 0x6, R10 ;  /* 0x00000006ff0a7819 */ /* 0x000fe4000001140a */
[----:B------:R-:W-:Y:S02]  /*0110*/  LOP3.LUT R3, R3, 0xfff0, RZ, 0xc0, !PT ;  /* 0x0000fff003037812 */ /* 0x000fe400078ec0ff */
[----:B------:R-:W-:-:S03]  /*0120*/  ISETP.GE.AND P0, PT, R9, 0x100, PT ;  /* 0x000001000900780c */ /* 0x000fc60003f06270 */
[----:B------:R-:W-:-:S05]  /*0130*/  IMAD.IADD R8, R2, 0x1, -R3 ;  /* 0x0000000102087824 */ /* 0x000fca00078e0a03 */
[----:B------:R-:W-:-:S04]  /*0140*/  PRMT R2, R8, 0x8880, RZ ;  /* 0x0000888008027816 */ /* 0x000fc800000000ff */
[----:B------:R-:W-:-:S04]  /*0150*/  PRMT R2, R2, 0x7710, RZ ;  /* 0x0000771002027816 */ /* 0x000fc800000000ff */
[----:B------:R-:W-:-:S04]  /*0160*/  SHF.R.U32.HI R2, RZ, 0xd, R2 ;  /* 0x0000000dff027819 */ /* 0x000fc80000011602 */
[----:B------:R-:W-:-:S05]  /*0170*/  LOP3.LUT R3, R2, 0x3, RZ, 0xc0, !PT ;  /* 0x0000000302037812 */ /* 0x000fca00078ec0ff */
[----:B------:R-:W-:Y:S02]  /*0180*/  IMAD.IADD R4, R8, 0x1, R3 ;  /* 0x0000000108047824 */ /* 0x000fe400078e0203 */
[----:B------:R-:W1:Y:S03]  /*0190*/  LDC.64 R2, c[0x0][0x218] ;  /* 0x00008600ff027b82 */ /* 0x000e660000000a00 */
[C---:B------:R-:W-:Y:S02]  /*01a0*/  LOP3.LUT R11, R4.reuse, 0xfc, RZ, 0xc0, !PT ;  /* 0x000000fc040b7812 */ /* 0x040fe400078ec0ff */
[----:B------:R-:W-:-:S03]  /*01b0*/  PRMT R12, R4, 0x8880, RZ ;  /* 0x00008880040c7816 */ /* 0x000fc600000000ff */
[----:B------:R-:W3:Y:S01]  /*01c0*/  LDC.64 R4, c[0x0][0x210] ;  /* 0x00008400ff047b82 */ /* 0x000ee20000000a00 */
[----:B------:R-:W-:Y:S01]  /*01d0*/  IMAD.MOV R11, RZ, RZ, -R11 ;  /* 0x000000ffff0b7224 */ /* 0x000fe200078e0a0b */
[----:B------:R-:W-:-:S04]  /*01e0*/  SHF.R.S32.HI R12, RZ, 0x2, R12 ;  /* 0x00000002ff0c7819 */ /* 0x000fc8000001140c */
[----:B------:R-:W-:Y:S01]  /*01f0*/  PRMT R13, R11, 0x7710, RZ ;  /* 0x000077100b0d7816 */ /* 0x000fe200000000ff */
[----:B------:R-:W-:Y:S01]  /*0200*/  IMAD.IADD R11, R9, 0x1, -R0 ;  /* 0x00000001090b7824 */ /* 0x000fe200078e0a00 */
[----:B------:R-:W-:-:S03]  /*0210*/  PRMT R12, R12, 0x9910, RZ ;  /* 0x000099100c0c7816 */ /* 0x000fc600000000ff */
[----:B------:R-:W-:Y:S02]  /*0220*/  IMAD.IADD R8, R8, 0x1, R13 ;  /* 0x0000000108087824 */ /* 0x000fe400078e020d */
[----:B------:R-:W-:Y:S02]  /*0230*/  IMAD R10, R10, 0x4, R11 ;  /* 0x000000040a0a7824 */ /* 0x000fe400078e020b */
[----:B------:R-:W-:Y:S01]  /*0240*/  IMAD.MOV.U32 R13, RZ, RZ, R12 ;  /* 0x000000ffff0d7224 */ /* 0x000fe200078e000c */
[----:B------:R-:W-:Y:S01]  /*0250*/  PRMT R8, R8, 0x8880, RZ ;  /* 0x0000888008087816 */ /* 0x000fe200000000ff */
[----:B--2---:R-:W-:-:S04]  /*0260*/  IMAD.WIDE R6, R11, 0x4, R6 ;  /* 0x000000040b067825 */ /* 0x004fc800078e0206 */
[----:B------:R-:W-:Y:S02]  /*0270*/  IMAD R10, R13, 0x10, R10 ;  /* 0x000000100d0a7824 */ /* 0x000fe400078e020a */
[----:B------:R-:W-:Y:S02]  /*0280*/  IMAD.MOV.U32 R13, RZ, RZ, R8 ;  /* 0x000000ffff0d7224 */ /* 0x000fe400078e0008 */
[----:B------:R-:W-:Y:S02]  /*0290*/  IMAD.MOV.U32 R11, RZ, RZ, RZ ;  /* 0x000000ffff0b7224 */ /* 0x000fe400078e00ff */
[----:B------:R-:W-:Y:S02]  /*02a0*/  IMAD.MOV.U32 R8, RZ, RZ, RZ ;  /* 0x000000ffff087224 */ /* 0x000fe400078e00ff */
[----:B------:R-:W-:Y:S02]  /*02b0*/  IMAD R13, R13, 0x40, R10 ;  /* 0x000000400d0d7824 */ /* 0x000fe400078e020a */
[----:B---3--:R-:W-:Y:S01]  /*02c0*/  IMAD.WIDE R4, R9, 0x4, R4 ;  /* 0x0000000409047825 */ /* 0x008fe200078e0204 */
[----:B------:R-:W2:Y:S03]  /*02d0*/  @!P0 LDG.E.EL R11, desc[UR4][R6.64] ;  /* 0x00000004060b8981 */ /* 0x000ea6000c2e1900 */
[----:B------:R-:W-:Y:S01]  /*02e0*/  IMAD.MOV.U32 R0, RZ, RZ, RZ ;  /* 0x000000ffff007224 */ /* 0x000fe200078e00ff */
[----:B------:R-:W2:Y:S01]  /*02f0*/  @!P0 LDG.E R8, desc[UR4][R4.64] ;  /* 0x0000000404088981 */ /* 0x000ea2000c1e1900 */
[----:B-1----:R-:W-:-:S05]  /*0300*/  IMAD.WIDE R2, R13, 0x4, R2 ;  /* 0x000000040d027825 */ /* 0x002fca00078e0202 */
[----:B------:R-:W3:Y:S01]  /*0310*/  @!P0 LDG.E R0, desc[UR4][R2.64] ;  /* 0x0000000402008981 */ /* 0x000ee2000c1e1900 */
[----:B--2---:R-:W-:-:S04]  /*0320*/  FADD R11, R11, R8 ;  /* 0x000000080b0b7221 */ /* 0x004fc80000000000 */
[----:B---3--:R-:W-:Y:S01]  /*0330*/  FADD R11, R11, R0 ;  /* 0x000000000b0b7221 */ /* 0x008fe20000000000 */
[----:B------:R-:W-:Y:S06]  /*0340*/  @P0 EXIT ;  /* 0x000000000000094d */ /* 0x000fec0003800000 */
[----:B------:R-:W-:Y:S01]  /*0350*/  STG.E desc[UR4][R4.64], R11 ;  /* 0x0000000b04007986 */ /* 0x000fe2000c101904 */
[----:B------:R-:W-:Y:S05]  /*0360*/  EXIT ;  /* 0x000000000000794d */ /* 0x000fea0003800000 */
.L_x_0:
[----:B------:R-:W-:-:S00]  /*0370*/  BRA `(.L_x_0) ;  /* 0xfffffffc00fc7947 */ /* 0x000fc0000383ffff */
[----:B------:R-:W-:-:S00]  /*0380*/  NOP ;  /* 0x0000000000007918 */ /* 0x000fc00000000000 */
[----:B------:R-:W-:-:S00]  /*0390*/  NOP ;  /* 0x0000000000007918 */ /* 0x000fc00000000000 */
[----:B------:R-:W-:-:S00]  /*03a0*/  NOP ;  /* 0x0000000000007918 */ /* 0x000fc00000000000 */
[----:B------:R-:W-:-:S00]  /*03b0*/  NOP ;  /* 0x0000000000007918 */ /* 0x000fc00000000000 */
[----:B------:R-:W-:-:S00]  /*03c0*/  NOP ;  /* 0x0000000000007918 */ /* 0x000fc00000000000 */
[----:B------:R-:W-:-:S00]  /*03d0*/  NOP ;  /* 0x0000000000007918 */ /* 0x000fc00000000000 */
[----:B------:R-:W-:-:S00]  /*03e0*/  NOP ;  /* 0x0000000000007918 */ /* 0x000fc00000000000 */
[----:B------:R-:W-:-:S00]  /*03f0*/  NOP ;  /* 0x0000000000007918 */ /* 0x000fc00000000000 */
.L_x_1:


//--------------------- .nv.constant0.triton_poi_fused_add_native_layer_norm_14 --------------------------
	.section	.nv.constant0.triton_poi_fused_add_native_layer_norm_14,"a",@progbits
	.sectionflags	@""
	.align	4
.nv.constant0.triton_poi_fused_add_native_layer_norm_14:
	.zero		556
